	.headerflags	@"EF_CUDA_TEXMODE_UNIFIED EF_CUDA_64BIT_ADDRESS EF_CUDA_ACCELERATORS EF_CUDA_SM90 EF_CUDA_VIRTUAL_SM(EF_CUDA_SM90)"
	.elftype	@"ET_EXEC"


//--------------------- .nv.info                  --------------------------
	.section	.nv.info,"",@"SHT_CUDA_INFO"
	.align	4


	//----- nvinfo : EIATTR_REGCOUNT
	.align		4
        /*0000*/ 	.byte	0x04, 0x2f
        /*0002*/ 	.short	(.L_1 - .L_0)
	.align		4
.L_0:
        /*0004*/ 	.word	index@(triton_poi_fused_clone_3)
        /*0008*/ 	.word	0x0000000f


	//----- nvinfo : EIATTR_MIN_STACK_SIZE
	.align		4
.L_1:
        /*000c*/ 	.byte	0x04, 0x12
        /*000e*/ 	.short	(.L_3 - .L_2)
	.align		4
.L_2:
        /*0010*/ 	.word	index@(triton_poi_fused_clone_3)
        /*0014*/ 	.word	0x00000000


	//----- nvinfo : EIATTR_FRAME_SIZE
	.align		4
.L_3:
        /*0018*/ 	.byte	0x04, 0x11
        /*001a*/ 	.short	(.L_5 - .L_4)
	.align		4
.L_4:
        /*001c*/ 	.word	index@(triton_poi_fused_clone_3)
        /*0020*/ 	.word	0x00000000


	//----- nvinfo : EIATTR_MIN_STACK_SIZE
	.align		4
.L_5:
        /*0024*/ 	.byte	0x04, 0x12
        /*0026*/ 	.short	(.L_7 - .L_6)
	.align		4
.L_6:
        /*0028*/ 	.word	index@(triton_poi_fused_clone_3)
        /*002c*/ 	.word	0x00000000
.L_7:


//--------------------- .nv.info.triton_poi_fused_clone_3 --------------------------
	.section	.nv.info.triton_poi_fused_clone_3,"",@"SHT_CUDA_INFO"
	.sectionflags	@""
	.align	4


	//----- nvinfo : EIATTR_CUDA_API_VERSION
	.align		4
        /*0000*/ 	.byte	0x04, 0x37
        /*0002*/ 	.short	(.L_9 - .L_8)
.L_8:
        /*0004*/ 	.word	0x0000007c


	//----- nvinfo : EIATTR_KPARAM_INFO
	.align		4
.L_9:
        /*0008*/ 	.byte	0x04, 0x17
        /*000a*/ 	.short	(.L_11 - .L_10)
.L_10:
        /*000c*/ 	.word	0x00000000
        /*0010*/ 	.short	0x0002
        /*0012*/ 	.short	0x0010
        /*0014*/ 	.byte	0x00, 0xf0, 0x11, 0x00


	//----- nvinfo : EIATTR_KPARAM_INFO
	.align		4
.L_11:
        /*0018*/ 	.byte	0x04, 0x17
        /*001a*/ 	.short	(.L_13 - .L_12)
.L_12:
        /*001c*/ 	.word	0x00000000
        /*0020*/ 	.short	0x0001
        /*0022*/ 	.short	0x0008
        /*0024*/ 	.byte	0x00, 0xf4, 0x21, 0x00


	//----- nvinfo : EIATTR_KPARAM_INFO
	.align		4
.L_13:
        /*0028*/ 	.byte	0x04, 0x17
        /*002a*/ 	.short	(.L_15 - .L_14)
.L_14:
        /*002c*/ 	.word	0x00000000
        /*0030*/ 	.short	0x0000
        /*0032*/ 	.short	0x0000
        /*0034*/ 	.byte	0x00, 0xf4, 0x21, 0x00


	//----- nvinfo : EIATTR_SPARSE_MMA_MASK
	.align		4
.L_15:
        /*0038*/ 	.byte	0x03, 0x50
        /*003a*/ 	.short	0x0000


	//----- nvinfo : EIATTR_MAXREG_COUNT
	.align		4
        /*003c*/ 	.byte	0x03, 0x1b
        /*003e*/ 	.short	0x00ff


	//----- nvinfo : EIATTR_EXIT_INSTR_OFFSETS
	.align		4
        /*0040*/ 	.byte	0x04, 0x1c
        /*0042*/ 	.short	(.L_17 - .L_16)


	//   ....[0]....
.L_16:
        /*0044*/ 	.word	0x00000310


	//   ....[1]....
        /*0048*/ 	.word	0x00000330


	//----- nvinfo : EIATTR_REQNTID
	.align		4
.L_17:
        /*004c*/ 	.byte	0x04, 0x10
        /*004e*/ 	.short	(.L_19 - .L_18)
.L_18:
        /*0050*/ 	.word	0x00000080
        /*0054*/ 	.word	0x00000001
        /*0058*/ 	.word	0x00000001


	//----- nvinfo : EIATTR_CRS_STACK_SIZE
	.align		4
.L_19:
        /*005c*/ 	.byte	0x04, 0x1e
        /*005e*/ 	.short	(.L_21 - .L_20)
.L_20:
        /*0060*/ 	.word	0x00000000


	//----- nvinfo : EIATTR_CBANK_PARAM_SIZE
	.align		4
.L_21:
        /*0064*/ 	.byte	0x03, 0x19
        /*0066*/ 	.short	0x0014


	//----- nvinfo : EIATTR_PARAM_CBANK
	.align		4
        /*0068*/ 	.byte	0x04, 0x0a
        /*006a*/ 	.short	(.L_23 - .L_22)
	.align		4
.L_22:
        /*006c*/ 	.word	index@(.nv.constant0.triton_poi_fused_clone_3)
        /*0070*/ 	.short	0x0210
        /*0072*/ 	.short	0x0014


	//----- nvinfo : EIATTR_SW_WAR
	.align		4
.L_23:
        /*0074*/ 	.byte	0x04, 0x36
        /*0076*/ 	.short	(.L_25 - .L_24)
.L_24:
        /*0078*/ 	.word	0x00000008
.L_25:


//--------------------- .nv.callgraph             --------------------------
	.section	.nv.callgraph,"",@"SHT_CUDA_CALLGRAPH"
	.align	4
	.sectionentsize	8
	.align		4
        /*0000*/ 	.word	0x00000000
	.align		4
        /*0004*/ 	.word	0xffffffff
	.align		4
        /*0008*/ 	.word	0x00000000
	.align		4
        /*000c*/ 	.word	0xfffffffe
	.align		4
        /*0010*/ 	.word	0x00000000
	.align		4
        /*0014*/ 	.word	0xfffffffd
	.align		4
        /*0018*/ 	.word	0x00000000
	.align		4
        /*001c*/ 	.word	0xfffffffc


//--------------------- .text.triton_poi_fused_clone_3 --------------------------
	.section	.text.triton_poi_fused_clone_3,"ax",@progbits
	.align	128
        .global         triton_poi_fused_clone_3
        .type           triton_poi_fused_clone_3,@function
        .size           triton_poi_fused_clone_3,(.L_x_3 - triton_poi_fused_clone_3)
        .other          triton_poi_fused_clone_3,@"STO_CUDA_ENTRY STV_DEFAULT"
triton_poi_fused_clone_3:
.text.triton_poi_fused_clone_3:
[----:B------:R-:W0:Y:S02]  /*0000*/  LDC R1, c[0x0][0x28] ;  /* 0x00000a00ff017b82 */ /* 0x000e240000000800 */
[----:B------:R-:W1:Y:S01]  /*0010*/  S2R R7, SR_TID.X ;  /* 0x0000000000077919 */ /* 0x000e620000002100 */
[----:B------:R-:W-:Y:S01]  /*0020*/  ULDC.64 UR4, c[0x0][0x208] ;  /* 0x0000820000047ab9 */ /* 0x000fe20000000a00 */
[----:B------:R-:W-:Y:S01]  /*0030*/  BSSY B0, `(.L_x_0) ;  /* 0x000002d000007945 */ /* 0x000fe20003800000 */
[----:B------:R-:W2:Y:S01]  /*0040*/  S2R R0, SR_CTAID.X ;  /* 0x0000000000007919 */ /* 0x000ea20000002500 */
[----:B-1----:R-:W-:Y:S02]  /*0050*/  LOP3.LUT R7, R7, 0x7f, RZ, 0xc0, !PT ;  /* 0x0000007f07077812 */ /* 0x002fe400078ec0ff */
[----:B--2---:R-:W-:-:S03]  /*0060*/  SHF.R.S32.HI R8, RZ, 0x18, R0 ;  /* 0x00000018ff087819 */ /* 0x004fc60000011400 */
[----:B------:R-:W-:Y:S01]  /*0070*/  IMAD R7, R0, 0x80, R7 ;  /* 0x0000008000077824 */ /* 0x000fe200078e0207 */
[----:B------:R-:W-:-:S04]  /*0080*/  SGXT R8, R8, 0x1 ;  /* 0x000000010808781a */ /* 0x000fc80000000200 */
[----:B------:R-:W-:Y:S02]  /*0090*/  ISETP.GE.AND P0, PT, R7, 0x80, PT ;  /* 0x000000800700780c */ /* 0x000fe40003f06270 */
[CC--:B------:R-:W-:Y:S02]  /*00a0*/  LEA.HI R0, R8.reuse, R7.reuse, RZ, 0x3 ;  /* 0x0000000708007211 */ /* 0x0c0fe400078f18ff */
[----:B------:R-:W-:Y:S02]  /*00b0*/  LEA.HI R8, R8, R7, RZ, 0x5 ;  /* 0x0000000708087211 */ /* 0x000fe400078f28ff */
[----:B------:R-:W-:Y:S02]  /*00c0*/  SHF.R.S32.HI R0, RZ, 0x3, R0 ;  /* 0x00000003ff007819 */ /* 0x000fe40000011400 */
[----:B------:R-:W-:Y:S02]  /*00d0*/  LOP3.LUT R8, R8, 0xffffffe0, RZ, 0xc0, !PT ;  /* 0xffffffe008087812 */ /* 0x000fe400078ec0ff */
[----:B------:R-:W-:-:S04]  /*00e0*/  LEA.HI R2, R0, R0, RZ, 0x2 ;  /* 0x0000000000027211 */ /* 0x000fc800078f10ff */
[----:B------:R-:W-:-:S05]  /*00f0*/  LOP3.LUT R3, R2, 0xfffffffc, RZ, 0xc0, !PT ;  /* 0xfffffffc02037812 */ /* 0x000fca00078ec0ff */
[----:B------:R-:W-:-:S05]  /*0100*/  IMAD.IADD R3, R0, 0x1, -R3 ;  /* 0x0000000100037824 */ /* 0x000fca00078e0a03 */
[----:B------:R-:W-:-:S04]  /*0110*/  LOP3.LUT R0, R3, 0x80, RZ, 0xc0, !PT ;  /* 0x0000008003007812 */ /* 0x000fc800078ec0ff */
[----:B------:R-:W-:Y:S02]  /*0120*/  LEA.HI R2, R0, R3, RZ, 0x19 ;  /* 0x0000000300027211 */ /* 0x000fe400078fc8ff */
[----:B------:R-:W-:Y:S02]  /*0130*/  SHF.R.S32.HI R0, RZ, 0x1f, R7 ;  /* 0x0000001fff007819 */ /* 0x000fe40000011407 */
[C---:B------:R-:W-:Y:S02]  /*0140*/  LOP3.LUT R4, R2.reuse, 0xfe, RZ, 0xc0, !PT ;  /* 0x000000fe02047812 */ /* 0x040fe400078ec0ff */
[----:B------:R-:W-:Y:S02]  /*0150*/  PRMT R10, R2, 0x8880, RZ ;  /* 0x00008880020a7816 */ /* 0x000fe400000000ff */
[----:B------:R-:W-:Y:S01]  /*0160*/  LEA.HI R0, R0, R7, RZ, 0x2 ;  /* 0x0000000700007211 */ /* 0x000fe200078f10ff */
[----:B------:R-:W-:Y:S01]  /*0170*/  IMAD.MOV R4, RZ, RZ, -R4 ;  /* 0x000000ffff047224 */ /* 0x000fe200078e0a04 */
[----:B------:R-:W-:-:S02]  /*0180*/  SHF.R.S32.HI R10, RZ, 0x1, R10 ;  /* 0x00000001ff0a7819 */ /* 0x000fc4000001140a */
[----:B------:R-:W-:Y:S02]  /*0190*/  SHF.R.S32.HI R9, RZ, 0x2, R0 ;  /* 0x00000002ff097819 */ /* 0x000fe40000011400 */
[----:B------:R-:W-:Y:S02]  /*01a0*/  PRMT R2, R4, 0x7710, RZ ;  /* 0x0000771004027816 */ /* 0x000fe400000000ff */
[----:B------:R-:W-:Y:S01]  /*01b0*/  LEA.HI R6, R0, R9, RZ, 0x1 ;  /* 0x0000000900067211 */ /* 0x000fe200078f08ff */
[----:B------:R-:W1:Y:S01]  /*01c0*/  LDC.64 R4, c[0x0][0x218] ;  /* 0x00008600ff047b82 */ /* 0x000e620000000a00 */
[----:B------:R-:W-:Y:S01]  /*01d0*/  PRMT R12, R10, 0x9910, RZ ;  /* 0x000099100a0c7816 */ /* 0x000fe200000000ff */
[----:B------:R-:W-:Y:S01]  /*01e0*/  IMAD.IADD R11, R3, 0x1, R2 ;  /* 0x00000001030b7824 */ /* 0x000fe200078e0202 */
[----:B------:R-:W-:Y:S02]  /*01f0*/  LOP3.LUT R6, R6, 0x1ffffffe, RZ, 0xc0, !PT ;  /* 0x1ffffffe06067812 */ /* 0x000fe400078ec0ff */
[----:B------:R-:W-:-:S02]  /*0200*/  LOP3.LUT R0, R0, 0xfffffffc, RZ, 0xc0, !PT ;  /* 0xfffffffc00007812 */ /* 0x000fc400078ec0ff */
[----:B------:R-:W-:Y:S01]  /*0210*/  LOP3.LUT R11, R11, 0xffff, RZ, 0xc0, !PT ;  /* 0x0000ffff0b0b7812 */ /* 0x000fe200078ec0ff */
[----:B------:R-:W2:Y:S01]  /*0220*/  LDC.64 R2, c[0x0][0x210] ;  /* 0x00008400ff027b82 */ /* 0x000ea20000000a00 */
[----:B------:R-:W-:Y:S02]  /*0230*/  IMAD.IADD R6, R9, 0x1, -R6 ;  /* 0x0000000109067824 */ /* 0x000fe400078e0a06 */
[----:B------:R-:W-:Y:S01]  /*0240*/  PRMT R10, R11, 0x8880, RZ ;  /* 0x000088800b0a7816 */ /* 0x000fe200000000ff */
[----:B------:R-:W-:-:S04]  /*0250*/  IMAD.MOV.U32 R11, RZ, RZ, R12 ;  /* 0x000000ffff0b7224 */ /* 0x000fc800078e000c */
[----:B------:R-:W-:Y:S02]  /*0260*/  IMAD.MOV.U32 R9, RZ, RZ, R10 ;  /* 0x000000ffff097224 */ /* 0x000fe400078e000a */
[----:B------:R-:W-:Y:S02]  /*0270*/  IMAD R8, R11, 0x4, R8 ;  /* 0x000000040b087824 */ /* 0x000fe400078e0208 */
[----:B------:R-:W-:-:S04]  /*0280*/  IMAD R9, R9, 0x2, R6 ;  /* 0x0000000209097824 */ /* 0x000fc800078e0206 */
[----:B------:R-:W-:Y:S02]  /*0290*/  IMAD.U32 R8, R9, 0x8, R8 ;  /* 0x0000000809087824 */ /* 0x000fe400078e0008 */
[----:B-1----:R-:W-:-:S03]  /*02a0*/  IMAD.WIDE R4, R7, 0x4, R4 ;  /* 0x0000000407047825 */ /* 0x002fc600078e0204 */
[----:B------:R-:W-:Y:S01]  /*02b0*/  IADD3 R9, R8, R7, -R0 ;  /* 0x0000000708097210 */ /* 0x000fe20007ffe800 */
[----:B------:R-:W-:-:S04]  /*02c0*/  IMAD.MOV.U32 R7, RZ, RZ, RZ ;  /* 0x000000ffff077224 */ /* 0x000fc800078e00ff */
[----:B--2---:R-:W-:Y:S01]  /*02d0*/  IMAD.WIDE R2, R9, 0x4, R2 ;  /* 0x0000000409027825 */ /* 0x004fe200078e0202 */
[----:B------:R-:W-:Y:S06]  /*02e0*/  @P0 BRA `(.L_x_1) ;  /* 0x0000000000040947 */ /* 0x000fec0003800000 */
[----:B------:R1:W5:Y:S02]  /*02f0*/  LDG.E R7, desc[UR4][R2.64] ;  /* 0x0000000402077981 */ /* 0x000364000c1e1900 */
.L_x_1:
[----:B------:R-:W-:Y:S05]  /*0300*/  BSYNC B0 ;  /* 0x0000000000007941 */ /* 0x000fea0003800000 */
.L_x_0:
[----:B------:R-:W-:Y:S05]  /*0310*/  @P0 EXIT ;  /* 0x000000000000094d */ /* 0x000fea0003800000 */
[----:B-----5:R-:W-:Y:S01]  /*0320*/  STG.E desc[UR4][R4.64], R7 ;  /* 0x0000000704007986 */ /* 0x020fe2000c101904 */
[----:B------:R-:W-:Y:S05]  /*0330*/  EXIT ;  /* 0x000000000000794d */ /* 0x000fea0003800000 */
.L_x_2:
[----:B------:R-:W-:-:S00]  /*0340*/  BRA `(.L_x_2) ;  /* 0xfffffffc00fc7947 */ /* 0x000fc0000383ffff */
[----:B------:R-:W-:-:S00]  /*0350*/  NOP ;  /* 0x0000000000007918 */ /* 0x000fc00000000000 */
        /* <DEDUP_REMOVED lines=10> */
.L_x_3:


//--------------------- .nv.constant0.triton_poi_fused_clone_3 --------------------------
	.section	.nv.constant0.triton_poi_fused_clone_3,"a",@progbits
	.sectionflags	@""
	.align	4
.nv.constant0.triton_poi_fused_clone_3:
	.zero		548
